	.headerflags	@"EF_CUDA_TEXMODE_UNIFIED EF_CUDA_64BIT_ADDRESS EF_CUDA_ACCELERATORS EF_CUDA_SM90 EF_CUDA_VIRTUAL_SM(EF_CUDA_SM90)"
	.elftype	@"ET_EXEC"


//--------------------- .nv.info                  --------------------------
	.section	.nv.info,"",@"SHT_CUDA_INFO"
	.align	4


	//----- nvinfo : EIATTR_REGCOUNT
	.align		4
        /*0000*/ 	.byte	0x04, 0x2f
        /*0002*/ 	.short	(.L_1 - .L_0)
	.align		4
.L_0:
        /*0004*/ 	.word	index@(triton_poi_fused_cat_4)
        /*0008*/ 	.word	0x0000002c


	//----- nvinfo : EIATTR_MIN_STACK_SIZE
	.align		4
.L_1:
        /*000c*/ 	.byte	0x04, 0x12
        /*000e*/ 	.short	(.L_3 - .L_2)
	.align		4
.L_2:
        /*0010*/ 	.word	index@(triton_poi_fused_cat_4)
        /*0014*/ 	.word	0x00000000


	//----- nvinfo : EIATTR_FRAME_SIZE
	.align		4
.L_3:
        /*0018*/ 	.byte	0x04, 0x11
        /*001a*/ 	.short	(.L_5 - .L_4)
	.align		4
.L_4:
        /*001c*/ 	.word	index@(triton_poi_fused_cat_4)
        /*0020*/ 	.word	0x00000000


	//----- nvinfo : EIATTR_MIN_STACK_SIZE
	.align		4
.L_5:
        /*0024*/ 	.byte	0x04, 0x12
        /*0026*/ 	.short	(.L_7 - .L_6)
	.align		4
.L_6:
        /*0028*/ 	.word	index@(triton_poi_fused_cat_4)
        /*002c*/ 	.word	0x00000000
.L_7:


//--------------------- .nv.info.triton_poi_fused_cat_4 --------------------------
	.section	.nv.info.triton_poi_fused_cat_4,"",@"SHT_CUDA_INFO"
	.sectionflags	@""
	.align	4


	//----- nvinfo : EIATTR_CUDA_API_VERSION
	.align		4
        /*0000*/ 	.byte	0x04, 0x37
        /*0002*/ 	.short	(.L_9 - .L_8)
.L_8:
        /*0004*/ 	.word	0x0000007c


	//----- nvinfo : EIATTR_KPARAM_INFO
	.align		4
.L_9:
        /*0008*/ 	.byte	0x04, 0x17
        /*000a*/ 	.short	(.L_11 - .L_10)
.L_10:
        /*000c*/ 	.word	0x00000000
        /*0010*/ 	.short	0x0006
        /*0012*/ 	.short	0x0030
        /*0014*/ 	.byte	0x00, 0xf0, 0x11, 0x00


	//----- nvinfo : EIATTR_KPARAM_INFO
	.align		4
.L_11:
        /*0018*/ 	.byte	0x04, 0x17
        /*001a*/ 	.short	(.L_13 - .L_12)
.L_12:
        /*001c*/ 	.word	0x00000000
        /*0020*/ 	.short	0x0005
        /*0022*/ 	.short	0x0028
        /*0024*/ 	.byte	0x00, 0xf4, 0x21, 0x00


	//----- nvinfo : EIATTR_KPARAM_INFO
	.align		4
.L_13:
        /*0028*/ 	.byte	0x04, 0x17
        /*002a*/ 	.short	(.L_15 - .L_14)
.L_14:
        /*002c*/ 	.word	0x00000000
        /*0030*/ 	.short	0x0004
        /*0032*/ 	.short	0x0020
        /*0034*/ 	.byte	0x00, 0xf4, 0x21, 0x00


	//----- nvinfo : EIATTR_KPARAM_INFO
	.align		4
.L_15:
        /*0038*/ 	.byte	0x04, 0x17
        /*003a*/ 	.short	(.L_17 - .L_16)
.L_16:
        /*003c*/ 	.word	0x00000000
        /*0040*/ 	.short	0x0003
        /*0042*/ 	.short	0x0018
        /*0044*/ 	.byte	0x00, 0xf4, 0x21, 0x00


	//----- nvinfo : EIATTR_KPARAM_INFO
	.align		4
.L_17:
        /*0048*/ 	.byte	0x04, 0x17
        /*004a*/ 	.short	(.L_19 - .L_18)
.L_18:
        /*004c*/ 	.word	0x00000000
        /*0050*/ 	.short	0x0002
        /*0052*/ 	.short	0x0010
        /*0054*/ 	.byte	0x00, 0xf4, 0x21, 0x00


	//----- nvinfo : EIATTR_KPARAM_INFO
	.align		4
.L_19:
        /*0058*/ 	.byte	0x04, 0x17
        /*005a*/ 	.short	(.L_21 - .L_20)
.L_20:
        /*005c*/ 	.word	0x00000000
        /*0060*/ 	.short	0x0001
        /*0062*/ 	.short	0x0008
        /*0064*/ 	.byte	0x00, 0xf4, 0x21, 0x00


	//----- nvinfo : EIATTR_KPARAM_INFO
	.align		4
.L_21:
        /*0068*/ 	.byte	0x04, 0x17
        /*006a*/ 	.short	(.L_23 - .L_22)
.L_22:
        /*006c*/ 	.word	0x00000000
        /*0070*/ 	.short	0x0000
        /*0072*/ 	.short	0x0000
        /*0074*/ 	.byte	0x00, 0xf4, 0x21, 0x00


	//----- nvinfo : EIATTR_SPARSE_MMA_MASK
	.align		4
.L_23:
        /*0078*/ 	.byte	0x03, 0x50
        /*007a*/ 	.short	0x0000


	//----- nvinfo : EIATTR_MAXREG_COUNT
	.align		4
        /*007c*/ 	.byte	0x03, 0x1b
        /*007e*/ 	.short	0x00ff


	//----- nvinfo : EIATTR_EXIT_INSTR_OFFSETS
	.align		4
        /*0080*/ 	.byte	0x04, 0x1c
        /*0082*/ 	.short	(.L_25 - .L_24)


	//   ....[0]....
.L_24:
        /*0084*/ 	.word	0x00000a50


	//----- nvinfo : EIATTR_REQNTID
	.align		4
.L_25:
        /*0088*/ 	.byte	0x04, 0x10
        /*008a*/ 	.short	(.L_27 - .L_26)
.L_26:
        /*008c*/ 	.word	0x00000080
        /*0090*/ 	.word	0x00000001
        /*0094*/ 	.word	0x00000001


	//----- nvinfo : EIATTR_CBANK_PARAM_SIZE
	.align		4
.L_27:
        /*0098*/ 	.byte	0x03, 0x19
        /*009a*/ 	.short	0x0034


	//----- nvinfo : EIATTR_PARAM_CBANK
	.align		4
        /*009c*/ 	.byte	0x04, 0x0a
        /*009e*/ 	.short	(.L_29 - .L_28)
	.align		4
.L_28:
        /*00a0*/ 	.word	index@(.nv.constant0.triton_poi_fused_cat_4)
        /*00a4*/ 	.short	0x0210
        /*00a6*/ 	.short	0x0034


	//----- nvinfo : EIATTR_SW_WAR
	.align		4
.L_29:
        /*00a8*/ 	.byte	0x04, 0x36
        /*00aa*/ 	.short	(.L_31 - .L_30)
.L_30:
        /*00ac*/ 	.word	0x00000008
.L_31:


//--------------------- .nv.callgraph             --------------------------
	.section	.nv.callgraph,"",@"SHT_CUDA_CALLGRAPH"
	.align	4
	.sectionentsize	8
	.align		4
        /*0000*/ 	.word	0x00000000
	.align		4
        /*0004*/ 	.word	0xffffffff
	.align		4
        /*0008*/ 	.word	0x00000000
	.align		4
        /*000c*/ 	.word	0xfffffffe
	.align		4
        /*0010*/ 	.word	0x00000000
	.align		4
        /*0014*/ 	.word	0xfffffffd
	.align		4
        /*0018*/ 	.word	0x00000000
	.align		4
        /*001c*/ 	.word	0xfffffffc


//--------------------- .text.triton_poi_fused_cat_4 --------------------------
	.section	.text.triton_poi_fused_cat_4,"ax",@progbits
	.align	128
        .global         triton_poi_fused_cat_4
        .type           triton_poi_fused_cat_4,@function
        .size           triton_poi_fused_cat_4,(.L_x_1 - triton_poi_fused_cat_4)
        .other          triton_poi_fused_cat_4,@"STO_CUDA_ENTRY STV_DEFAULT"
triton_poi_fused_cat_4:
.text.triton_poi_fused_cat_4:
[----:B------:R-:W-:Y:S01]  /*0000*/  LDC R1, c[0x0][0x28] ;  /* 0x00000a00ff017b82 */ /* 0x000fe20000000800 */
[----:B------:R-:W1:Y:S01]  /*0010*/  S2R R0, SR_TID.X ;  /* 0x0000000000007919 */ /* 0x000e620000002100 */
[----:B------:R-:W-:Y:S01]  /*0020*/  ULDC.64 UR6, c[0x0][0x220] ;  /* 0x0000880000067ab9 */ /* 0x000fe20000000a00 */
[----:B------:R-:W-:Y:S01]  /*0030*/  ULDC.64 UR4, c[0x0][0x218] ;  /* 0x0000860000047ab9 */ /* 0x000fe20000000a00 */
[----:B------:R-:W-:Y:S01]  /*0040*/  CS2R R8, SRZ ;  /* 0x0000000000087805 */ /* 0x000fe2000001ff00 */
[----:B------:R-:W2:Y:S01]  /*0050*/  S2R R3, SR_CTAID.X ;  /* 0x0000000000037919 */ /* 0x000ea20000002500 */
[----:B------:R-:W-:Y:S02]  /*0060*/  CS2R R10, SRZ ;  /* 0x00000000000a7805 */ /* 0x000fe4000001ff00 */
[----:B------:R-:W-:Y:S02]  /*0070*/  CS2R R12, SRZ ;  /* 0x00000000000c7805 */ /* 0x000fe4000001ff00 */
[----:B------:R-:W-:Y:S01]  /*0080*/  CS2R R14, SRZ ;  /* 0x00000000000e7805 */ /* 0x000fe2000001ff00 */
[----:B-1----:R-:W-:-:S05]  /*0090*/  IMAD.SHL.U32 R0, R0, 0x4, RZ ;  /* 0x0000000400007824 */ /* 0x002fca00078e00ff */
[----:B------:R-:W-:-:S05]  /*00a0*/  LOP3.LUT R0, R0, 0x1fc, RZ, 0xc0, !PT ;  /* 0x000001fc00007812 */ /* 0x000fca00078ec0ff */
[----:B--2---:R-:W-:-:S05]  /*00b0*/  IMAD R0, R3, 0x200, R0 ;  /* 0x0000020003007824 */ /* 0x004fca00078e0200 */
[----:B------:R-:W-:-:S04]  /*00c0*/  SHF.R.S32.HI R3, RZ, 0x1f, R0 ;  /* 0x0000001fff037819 */ /* 0x000fc80000011400 */
[CC--:B------:R-:W-:Y:S02]  /*00d0*/  LEA.HI R2, R3.reuse, R0.reuse, RZ, 0x8 ;  /* 0x0000000003027211 */ /* 0x0c0fe400078f40ff */
[----:B------:R-:W-:Y:S02]  /*00e0*/  LEA.HI R3, R3, R0, RZ, 0xe ;  /* 0x0000000003037211 */ /* 0x000fe400078f70ff */
[----:B------:R-:W-:Y:S02]  /*00f0*/  SHF.R.S32.HI R4, RZ, 0x8, R2 ;  /* 0x00000008ff047819 */ /* 0x000fe40000011402 */
[----:B------:R-:W-:Y:S02]  /*0100*/  LOP3.LUT R7, R2, 0xffffff00, RZ, 0xc0, !PT ;  /* 0xffffff0002077812 */ /* 0x000fe400078ec0ff */
[----:B------:R-:W-:Y:S02]  /*0110*/  LEA.HI R5, R4, R4, RZ, 0x6 ;  /* 0x0000000404057211 */ /* 0x000fe400078f30ff */
[----:B------:R-:W-:Y:S01]  /*0120*/  SHF.R.S32.HI R32, RZ, 0xe, R3 ;  /* 0x0000000eff207819 */ /* 0x000fe20000011403 */
[----:B------:R-:W-:Y:S01]  /*0130*/  IMAD.IADD R7, R0, 0x1, -R7 ;  /* 0x0000000100077824 */ /* 0x000fe200078e0a07 */
[----:B------:R-:W-:-:S03]  /*0140*/  LOP3.LUT R5, R5, 0xffffffc0, RZ, 0xc0, !PT ;  /* 0xffffffc005057812 */ /* 0x000fc600078ec0ff */
[----:B------:R-:W-:Y:S02]  /*0150*/  IMAD R7, R32, 0xc00, R7 ;  /* 0x00000c0020077824 */ /* 0x000fe400078e0207 */
[----:B------:R-:W-:-:S03]  /*0160*/  IMAD.IADD R2, R4, 0x1, -R5 ;  /* 0x0000000104027824 */ /* 0x000fc600078e0a05 */
[----:B------:R-:W-:Y:S01]  /*0170*/  SHF.R.S32.HI R5, RZ, 0x1f, R7 ;  /* 0x0000001fff057819 */ /* 0x000fe20000011407 */
[----:B------:R-:W-:-:S05]  /*0180*/  IMAD.SHL.U32 R4, R2, 0x100, RZ ;  /* 0x0000010002047824 */ /* 0x000fca00078e00ff */
[----:B------:R-:W-:-:S04]  /*0190*/  IADD3 R7, P0, R4, R7, RZ ;  /* 0x0000000704077210 */ /* 0x000fc80007f1e0ff */
[----:B------:R-:W-:Y:S01]  /*01a0*/  LEA.HI.X.SX32 R4, R4, R5, 0x1, P0 ;  /* 0x0000000504047211 */ /* 0x000fe200000f0eff */
[----:B------:R-:W-:-:S03]  /*01b0*/  IMAD.SHL.U32 R36, R7, 0x4, RZ ;  /* 0x0000000407247824 */ /* 0x000fc600078e00ff */
[----:B------:R-:W-:Y:S01]  /*01c0*/  SHF.L.U64.HI R35, R7, 0x2, R4 ;  /* 0x0000000207237819 */ /* 0x000fe20000010204 */
[----:B------:R-:W-:Y:S01]  /*01d0*/  VIADD R4, R2, 0xffffffe4 ;  /* 0xffffffe402047836 */ /* 0x000fe20000000000 */
[----:B------:R-:W-:Y:S02]  /*01e0*/  IADD3 R28, P2, R36, UR6, RZ ;  /* 0x00000006241c7c10 */ /* 0x000fe4000ff5e0ff */
[----:B------:R-:W-:Y:S02]  /*01f0*/  IADD3 R38, P1, R36, UR4, RZ ;  /* 0x0000000424267c10 */ /* 0x000fe4000ff3e0ff */
[----:B------:R-:W-:Y:S02]  /*0200*/  ISETP.GE.U32.AND P0, PT, R4, 0xc, PT ;  /* 0x0000000c0400780c */ /* 0x000fe40003f06070 */
[----:B------:R-:W-:Y:S02]  /*0210*/  IADD3.X R29, R35, UR7, RZ, P2, !PT ;  /* 0x00000007231d7c10 */ /* 0x000fe400097fe4ff */
[----:B------:R-:W-:Y:S01]  /*0220*/  IADD3.X R39, R35, UR5, RZ, P1, !PT ;  /* 0x0000000523277c10 */ /* 0x000fe20008ffe4ff */
[----:B------:R-:W-:Y:S01]  /*0230*/  ULDC.64 UR4, c[0x0][0x208] ;  /* 0x0000820000047ab9 */ /* 0x000fe20000000a00 */
[----:B------:R-:W-:Y:S01]  /*0240*/  VIADD R4, R2, 0xffffffd8 ;  /* 0xffffffd802047836 */ /* 0x000fe20000000000 */
[----:B------:R-:W-:-:S02]  /*0250*/  CS2R R6, SRZ ;  /* 0x0000000000067805 */ /* 0x000fc4000001ff00 */
[----:B------:R-:W-:Y:S02]  /*0260*/  CS2R R16, SRZ ;  /* 0x0000000000107805 */ /* 0x000fe4000001ff00 */
[----:B------:R-:W-:Y:S02]  /*0270*/  CS2R R18, SRZ ;  /* 0x0000000000127805 */ /* 0x000fe4000001ff00 */
[----:B------:R-:W-:Y:S01]  /*0280*/  LOP3.LUT R3, R3, 0xffffc000, RZ, 0xc0, !PT ;  /* 0xffffc00003037812 */ /* 0x000fe200078ec0ff */
[----:B------:R-:W-:Y:S01]  /*0290*/  ULDC.64 UR6, c[0x0][0x228] ;  /* 0x00008a0000067ab9 */ /* 0x000fe20000000a00 */
[----:B------:R-:W2:Y:S04]  /*02a0*/  @!P0 LDG.E.128 R8, desc[UR4][R28.64+-0x7000] ;  /* 0xff9000041c088981 */ /* 0x000ea8000c1e1d00 */
[----:B------:R-:W3:Y:S01]  /*02b0*/  @!P0 LDG.E.128 R12, desc[UR4][R38.64+-0x7000] ;  /* 0xff900004260c8981 */ /* 0x000ee2000c1e1d00 */
[----:B------:R-:W-:-:S02]  /*02c0*/  ISETP.GE.U32.AND P4, PT, R4, 0xc, PT ;  /* 0x0000000c0400780c */ /* 0x000fc40003f86070 */
[----:B------:R-:W-:Y:S01]  /*02d0*/  CS2R R4, SRZ ;  /* 0x0000000000047805 */ /* 0x000fe2000001ff00 */
[----:B------:R-:W-:Y:S01]  /*02e0*/  IMAD.IADD R3, R0, 0x1, -R3 ;  /* 0x0000000100037824 */ /* 0x000fe200078e0a03 */
[----:B------:R-:W-:Y:S02]  /*02f0*/  IADD3 R40, P5, R36, UR6, RZ ;  /* 0x0000000624287c10 */ /* 0x000fe4000ffbe0ff */
[----:B------:R-:W-:Y:S02]  /*0300*/  CS2R R24, SRZ ;  /* 0x0000000000187805 */ /* 0x000fe4000001ff00 */
[----:B------:R-:W-:Y:S01]  /*0310*/  CS2R R26, SRZ ;  /* 0x00000000001a7805 */ /* 0x000fe2000001ff00 */
[----:B------:R-:W-:-:S04]  /*0320*/  IMAD R32, R32, 0x1000, R3 ;  /* 0x0000100020207824 */ /* 0x000fc800078e0203 */
[----:B------:R-:W4:Y:S04]  /*0330*/  @!P4 LDG.E.128 R4, desc[UR4][R38.64+-0xa000] ;  /* 0xff6000042604c981 */ /* 0x000f28000c1e1d00 */
[----:B------:R-:W5:Y:S01]  /*0340*/  @!P4 LDG.E.128 R16, desc[UR4][R28.64+-0xa000] ;  /* 0xff6000041c10c981 */ /* 0x000f62000c1e1d00 */
[C---:B------:R-:W-:Y:S01]  /*0350*/  VIADD R3, R2.reuse, 0xfffffff0 ;  /* 0xfffffff002037836 */ /* 0x040fe20000000000 */
[----:B------:R-:W-:Y:S02]  /*0360*/  IADD3.X R41, R35, UR7, RZ, P5, !PT ;  /* 0x0000000723297c10 */ /* 0x000fe4000affe4ff */
[----:B------:R-:W-:Y:S02]  /*0370*/  CS2R R20, SRZ ;  /* 0x0000000000147805 */ /* 0x000fe4000001ff00 */
[----:B------:R-:W-:-:S02]  /*0380*/  ISETP.GT.AND P3, PT, R2, 0x33, PT ;  /* 0x000000330200780c */ /* 0x000fc40003f64270 */
[----:B------:R-:W-:Y:S02]  /*0390*/  CS2R R22, SRZ ;  /* 0x0000000000167805 */ /* 0x000fe4000001ff00 */
[----:B------:R-:W-:Y:S01]  /*03a0*/  ISETP.GE.AND P1, PT, R2, 0x10, PT ;  /* 0x000000100200780c */ /* 0x000fe20003f26270 */
[----:B------:R-:W5:Y:S01]  /*03b0*/  @!P4 LDG.E.128 R24, desc[UR4][R40.64+-0xa000] ;  /* 0xff6000042818c981 */ /* 0x000f62000c1e1d00 */
[----:B------:R-:W-:Y:S02]  /*03c0*/  ISETP.GE.U32.AND P2, PT, R3, 0xc, PT ;  /* 0x0000000c0300780c */ /* 0x000fe40003f46070 */
[----:B------:R-:W-:Y:S01]  /*03d0*/  CS2R R30, SRZ ;  /* 0x00000000001e7805 */ /* 0x000fe2000001ff00 */
[----:B------:R-:W-:-:S04]  /*03e0*/  ULDC.64 UR6, c[0x0][0x230] ;  /* 0x00008c0000067ab9 */ /* 0x000fc80000000a00 */
[----:B------:R1:W5:Y:S01]  /*03f0*/  @P3 LDG.E.128 R20, desc[UR4][R28.64+-0xd000] ;  /* 0xff3000041c143981 */ /* 0x000362000c1e1d00 */
[----:B--2---:R-:W-:Y:S02]  /*0400*/  SEL R3, R8, RZ, !P0 ;  /* 0x000000ff08037207 */ /* 0x004fe40004000000 */
[----:B------:R-:W-:Y:S02]  /*0410*/  SEL R2, R9, RZ, !P0 ;  /* 0x000000ff09027207 */ /* 0x000fe40004000000 */
[----:B---3--:R-:W-:Y:S02]  /*0420*/  SEL R9, R14, RZ, !P0 ;  /* 0x000000ff0e097207 */ /* 0x008fe40004000000 */
[----:B------:R-:W-:Y:S02]  /*0430*/  SEL R8, R15, RZ, !P0 ;  /* 0x000000ff0f087207 */ /* 0x000fe40004000000 */
[----:B------:R-:W-:Y:S02]  /*0440*/  SEL R10, R10, RZ, !P0 ;  /* 0x000000ff0a0a7207 */ /* 0x000fe40004000000 */
[----:B------:R-:W-:-:S03]  /*0450*/  SEL R11, R11, RZ, !P0 ;  /* 0x000000ff0b0b7207 */ /* 0x000fc60004000000 */
[----:B------:R-:W-:Y:S02]  /*0460*/  FADD R34, R9, R10 ;  /* 0x0000000a09227221 */ /* 0x000fe40000000000 */
[----:B------:R-:W-:Y:S01]  /*0470*/  FADD R33, R8, R11 ;  /* 0x0000000b08217221 */ /* 0x000fe20000000000 */
[----:B------:R-:W-:Y:S02]  /*0480*/  CS2R R8, SRZ ;  /* 0x0000000000087805 */ /* 0x000fe4000001ff00 */
[----:B------:R-:W-:-:S06]  /*0490*/  CS2R R10, SRZ ;  /* 0x00000000000a7805 */ /* 0x000fcc000001ff00 */
[----:B------:R-:W2:Y:S01]  /*04a0*/  @P3 LDG.E.128 R8, desc[UR4][R38.64+-0xd000] ;  /* 0xff30000426083981 */ /* 0x000ea2000c1e1d00 */
[----:B------:R-:W-:-:S05]  /*04b0*/  SEL R13, R13, RZ, !P0 ;  /* 0x000000ff0d0d7207 */ /* 0x000fca0004000000 */
[----:B------:R-:W-:Y:S01]  /*04c0*/  FADD R2, R13, R2 ;  /* 0x000000020d027221 */ /* 0x000fe20000000000 */
[----:B----4-:R-:W-:Y:S02]  /*04d0*/  SEL R13, R4, RZ, !P4 ;  /* 0x000000ff040d7207 */ /* 0x010fe40006000000 */
[----:B-----5:R-:W-:Y:S02]  /*04e0*/  SEL R4, R16, RZ, !P4 ;  /* 0x000000ff10047207 */ /* 0x020fe40006000000 */
[----:B------:R-:W-:Y:S02]  /*04f0*/  SEL R12, R12, RZ, !P0 ;  /* 0x000000ff0c0c7207 */ /* 0x000fe40004000000 */
[----:B-1----:R-:W-:Y:S02]  /*0500*/  CS2R R28, SRZ ;  /* 0x00000000001c7805 */ /* 0x002fe4000001ff00 */
[----:B------:R-:W-:Y:S01]  /*0510*/  SEL R6, R6, RZ, !P4 ;  /* 0x000000ff06067207 */ /* 0x000fe20006000000 */
[----:B------:R-:W-:Y:S01]  /*0520*/  FADD R4, R13, R4 ;  /* 0x000000040d047221 */ /* 0x000fe20000000000 */
[----:B------:R-:W-:Y:S01]  /*0530*/  SEL R7, R7, RZ, !P4 ;  /* 0x000000ff07077207 */ /* 0x000fe20006000000 */
[----:B------:R-:W-:Y:S01]  /*0540*/  FADD R3, R12, R3 ;  /* 0x000000030c037221 */ /* 0x000fe20000000000 */
[----:B------:R-:W-:Y:S01]  /*0550*/  SEL R13, R18, RZ, !P4 ;  /* 0x000000ff120d7207 */ /* 0x000fe20006000000 */
[----:B------:R-:W3:Y:S01]  /*0560*/  @P3 LDG.E.128 R28, desc[UR4][R40.64+-0xd000] ;  /* 0xff300004281c3981 */ /* 0x000ee2000c1e1d00 */
[----:B------:R-:W-:-:S02]  /*0570*/  SEL R14, R19, RZ, !P4 ;  /* 0x000000ff130e7207 */ /* 0x000fc40006000000 */
[----:B------:R-:W-:Y:S01]  /*0580*/  SEL R5, R5, RZ, !P4 ;  /* 0x000000ff05057207 */ /* 0x000fe20006000000 */
[----:B------:R-:W1:Y:S01]  /*0590*/  LDC.64 R18, c[0x0][0x210] ;  /* 0x00008400ff127b82 */ /* 0x000e620000000a00 */
[----:B------:R-:W-:Y:S01]  /*05a0*/  SEL R12, R17, RZ, !P4 ;  /* 0x000000ff110c7207 */ /* 0x000fe20006000000 */
[----:B------:R-:W-:Y:S01]  /*05b0*/  FADD R16, R6, R13 ;  /* 0x0000000d06107221 */ /* 0x000fe20000000000 */
[----:B------:R-:W-:Y:S01]  /*05c0*/  FADD R17, R7, R14 ;  /* 0x0000000e07117221 */ /* 0x000fe20000000000 */
[----:B------:R-:W-:Y:S02]  /*05d0*/  SEL R7, R24, RZ, !P4 ;  /* 0x000000ff18077207 */ /* 0x000fe40006000000 */
[----:B------:R-:W-:Y:S01]  /*05e0*/  SEL R6, R25, RZ, !P4 ;  /* 0x000000ff19067207 */ /* 0x000fe20006000000 */
[----:B------:R-:W-:Y:S01]  /*05f0*/  FADD R5, R5, R12 ;  /* 0x0000000c05057221 */ /* 0x000fe20000000000 */
[----:B------:R-:W-:Y:S01]  /*0600*/  IADD3 R36, P5, R36, UR6, RZ ;  /* 0x0000000624247c10 */ /* 0x000fe2000ffbe0ff */
[----:B------:R-:W-:-:S02]  /*0610*/  FADD R24, R4, R7 ;  /* 0x0000000704187221 */ /* 0x000fc40000000000 */
[----:B------:R-:W-:Y:S01]  /*0620*/  FADD R25, R5, R6 ;  /* 0x0000000605197221 */ /* 0x000fe20000000000 */
[----:B------:R-:W-:Y:S02]  /*0630*/  CS2R R4, SRZ ;  /* 0x0000000000047805 */ /* 0x000fe4000001ff00 */
[----:B------:R-:W-:Y:S02]  /*0640*/  CS2R R6, SRZ ;  /* 0x0000000000067805 */ /* 0x000fe4000001ff00 */
[----:B------:R-:W-:Y:S02]  /*0650*/  IADD3.X R37, R35, UR7, RZ, P5, !PT ;  /* 0x0000000723257c10 */ /* 0x000fe4000affe4ff */
[----:B------:R-:W-:Y:S02]  /*0660*/  SEL R35, R26, RZ, !P4 ;  /* 0x000000ff1a237207 */ /* 0x000fe40006000000 */
[----:B------:R-:W-:Y:S01]  /*0670*/  SEL R26, R27, RZ, !P4 ;  /* 0x000000ff1b1a7207 */ /* 0x000fe20006000000 */
[----:B------:R-:W4:Y:S01]  /*0680*/  @P3 LDG.E.128 R4, desc[UR4][R36.64+-0xd000] ;  /* 0xff30000424043981 */ /* 0x000f22000c1e1d00 */
[----:B------:R-:W-:-:S02]  /*0690*/  SEL R20, R20, RZ, P3 ;  /* 0x000000ff14147207 */ /* 0x000fc40001800000 */
[----:B------:R-:W-:Y:S02]  /*06a0*/  CS2R R12, SRZ ;  /* 0x00000000000c7805 */ /* 0x000fe4000001ff00 */
[----:B------:R-:W-:Y:S01]  /*06b0*/  CS2R R14, SRZ ;  /* 0x00000000000e7805 */ /* 0x000fe2000001ff00 */
[----:B------:R-:W-:-:S05]  /*06c0*/  FADD R35, R16, R35 ;  /* 0x0000002310237221 */ /* 0x000fca0000000000 */
[----:B------:R-:W5:Y:S01]  /*06d0*/  @!P2 LDG.E.128 R12, desc[UR4][R38.64+-0x4000] ;  /* 0xffc00004260ca981 */ /* 0x000f62000c1e1d00 */
[----:B--2---:R-:W-:Y:S01]  /*06e0*/  SEL R27, R8, RZ, P3 ;  /* 0x000000ff081b7207 */ /* 0x004fe20001800000 */
[----:B------:R-:W-:Y:S01]  /*06f0*/  FADD R8, R17, R26 ;  /* 0x0000001a11087221 */ /* 0x000fe20000000000 */
[----:B------:R-:W-:-:S03]  /*0700*/  CS2R R16, SRZ ;  /* 0x0000000000107805 */ /* 0x000fc6000001ff00 */
[----:B------:R-:W-:Y:S01]  /*0710*/  FADD R20, R27, R20 ;  /* 0x000000141b147221 */ /* 0x000fe20000000000 */
[----:B-1----:R-:W-:Y:S01]  /*0720*/  IMAD.WIDE R26, R32, 0x4, R18 ;  /* 0x00000004201a7825 */ /* 0x002fe200078e0212 */
[----:B------:R-:W-:-:S06]  /*0730*/  CS2R R18, SRZ ;  /* 0x0000000000127805 */ /* 0x000fcc000001ff00 */
[----:B------:R-:W2:Y:S01]  /*0740*/  @!P1 LDG.E.128 R16, desc[UR4][R26.64] ;  /* 0x000000041a109981 */ /* 0x000ea2000c1e1d00 */
[----:B------:R-:W-:Y:S02]  /*0750*/  SEL R21, R21, RZ, P3 ;  /* 0x000000ff15157207 */ /* 0x000fe40001800000 */
[----:B------:R-:W-:Y:S02]  /*0760*/  SEL R32, R9, RZ, P3 ;  /* 0x000000ff09207207 */ /* 0x000fe40001800000 */
[----:B------:R-:W-:-:S03]  /*0770*/  SEL R22, R22, RZ, P3 ;  /* 0x000000ff16167207 */ /* 0x000fc60001800000 */
[----:B------:R-:W-:Y:S01]  /*0780*/  FADD R9, R32, R21 ;  /* 0x0000001520097221 */ /* 0x000fe20000000000 */
[----:B------:R-:W-:Y:S02]  /*0790*/  SEL R21, R10, RZ, P3 ;  /* 0x000000ff0a157207 */ /* 0x000fe40001800000 */
[----:B------:R-:W-:Y:S02]  /*07a0*/  SEL R23, R23, RZ, P3 ;  /* 0x000000ff17177207 */ /* 0x000fe40001800000 */
[----:B------:R-:W-:Y:S02]  /*07b0*/  SEL R32, R11, RZ, P3 ;  /* 0x000000ff0b207207 */ /* 0x000fe40001800000 */
[----:B---3--:R-:W-:Y:S02]  /*07c0*/  SEL R11, R28, RZ, P3 ;  /* 0x000000ff1c0b7207 */ /* 0x008fe40001800000 */
[----:B------:R-:W-:Y:S01]  /*07d0*/  SEL R10, R29, RZ, P3 ;  /* 0x000000ff1d0a7207 */ /* 0x000fe20001800000 */
[----:B------:R-:W-:Y:S01]  /*07e0*/  FADD R21, R21, R22 ;  /* 0x0000001615157221 */ /* 0x000fe20000000000 */
[----:B------:R-:W-:Y:S01]  /*07f0*/  FADD R22, R32, R23 ;  /* 0x0000001720167221 */ /* 0x000fe20000000000 */
[----:B------:R-:W-:-:S02]  /*0800*/  FADD R23, R20, R11 ;  /* 0x0000000b14177221 */ /* 0x000fc40000000000 */
[----:B------:R-:W-:Y:S02]  /*0810*/  FADD R20, R9, R10 ;  /* 0x0000000a09147221 */ /* 0x000fe40000000000 */
[----:B------:R-:W1:Y:S01]  /*0820*/  LDC.64 R10, c[0x0][0x238] ;  /* 0x00008e00ff0a7b82 */ /* 0x000e620000000a00 */
[----:B------:R-:W-:Y:S02]  /*0830*/  SEL R30, R30, RZ, P3 ;  /* 0x000000ff1e1e7207 */ /* 0x000fe40001800000 */
[----:B------:R-:W-:Y:S02]  /*0840*/  SEL R31, R31, RZ, P3 ;  /* 0x000000ff1f1f7207 */ /* 0x000fe40001800000 */
[----:B----4-:R-:W-:Y:S02]  /*0850*/  SEL R4, R4, RZ, P3 ;  /* 0x000000ff04047207 */ /* 0x010fe40001800000 */
[----:B------:R-:W-:Y:S01]  /*0860*/  SEL R5, R5, RZ, P3 ;  /* 0x000000ff05057207 */ /* 0x000fe20001800000 */
[----:B------:R-:W-:Y:S01]  /*0870*/  FADD R21, R21, R30 ;  /* 0x0000001e15157221 */ /* 0x000fe20000000000 */
[----:B------:R-:W-:Y:S01]  /*0880*/  SEL R6, R6, RZ, P3 ;  /* 0x000000ff06067207 */ /* 0x000fe20001800000 */
[----:B------:R-:W-:Y:S01]  /*0890*/  FADD R22, R22, R31 ;  /* 0x0000001f16167221 */ /* 0x000fe20000000000 */
[----:B------:R-:W-:Y:S01]  /*08a0*/  SEL R7, R7, RZ, P3 ;  /* 0x000000ff07077207 */ /* 0x000fe20001800000 */
[----:B------:R-:W-:Y:S01]  /*08b0*/  FADD R4, R23, R4 ;  /* 0x0000000417047221 */ /* 0x000fe20000000000 */
[----:B------:R-:W-:Y:S01]  /*08c0*/  FADD R5, R20, R5 ;  /* 0x0000000514057221 */ /* 0x000fe20000000000 */
[----:B------:R-:W-:-:S02]  /*08d0*/  FADD R6, R21, R6 ;  /* 0x0000000615067221 */ /* 0x000fc40000000000 */
[----:B------:R-:W-:Y:S01]  /*08e0*/  FADD R7, R22, R7 ;  /* 0x0000000716077221 */ /* 0x000fe20000000000 */
[----:B------:R-:W-:Y:S02]  /*08f0*/  @P4 FSEL R24, R4, RZ, P3 ;  /* 0x000000ff04184208 */ /* 0x000fe40001800000 */
[----:B------:R-:W-:Y:S02]  /*0900*/  @P4 FSEL R25, R5, RZ, P3 ;  /* 0x000000ff05194208 */ /* 0x000fe40001800000 */
[----:B------:R-:W-:Y:S02]  /*0910*/  @P4 FSEL R35, R6, RZ, P3 ;  /* 0x000000ff06234208 */ /* 0x000fe40001800000 */
[----:B------:R-:W-:Y:S02]  /*0920*/  @P4 FSEL R8, R7, RZ, P3 ;  /* 0x000000ff07084208 */ /* 0x000fe40001800000 */
[----:B-----5:R-:W-:Y:S02]  /*0930*/  SEL R12, R12, RZ, !P2 ;  /* 0x000000ff0c0c7207 */ /* 0x020fe40005000000 */
[----:B------:R-:W-:-:S02]  /*0940*/  SEL R13, R13, RZ, !P2 ;  /* 0x000000ff0d0d7207 */ /* 0x000fc40005000000 */
[----:B------:R-:W-:Y:S02]  /*0950*/  SEL R14, R14, RZ, !P2 ;  /* 0x000000ff0e0e7207 */ /* 0x000fe40005000000 */
[----:B------:R-:W-:Y:S02]  /*0960*/  SEL R15, R15, RZ, !P2 ;  /* 0x000000ff0f0f7207 */ /* 0x000fe40005000000 */
[----:B------:R-:W-:Y:S02]  /*0970*/  @P2 FSEL R12, R3, R24, !P0 ;  /* 0x00000018030c2208 */ /* 0x000fe40004000000 */
[----:B------:R-:W-:Y:S02]  /*0980*/  @P2 FSEL R13, R2, R25, !P0 ;  /* 0x00000019020d2208 */ /* 0x000fe40004000000 */
[----:B------:R-:W-:Y:S02]  /*0990*/  @P2 FSEL R14, R34, R35, !P0 ;  /* 0x00000023220e2208 */ /* 0x000fe40004000000 */
[----:B------:R-:W-:Y:S01]  /*09a0*/  @P2 FSEL R15, R33, R8, !P0 ;  /* 0x00000008210f2208 */ /* 0x000fe20004000000 */
[----:B-1----:R-:W-:Y:S01]  /*09b0*/  IMAD.WIDE R10, R0, 0x4, R10 ;  /* 0x00000004000a7825 */ /* 0x002fe200078e020a */
[----:B--2---:R-:W-:-:S02]  /*09c0*/  SEL R3, R16, RZ, !P1 ;  /* 0x000000ff10037207 */ /* 0x004fc40004800000 */
[----:B------:R-:W-:Y:S02]  /*09d0*/  SEL R2, R17, RZ, !P1 ;  /* 0x000000ff11027207 */ /* 0x000fe40004800000 */
[----:B------:R-:W-:Y:S02]  /*09e0*/  SEL R5, R18, RZ, !P1 ;  /* 0x000000ff12057207 */ /* 0x000fe40004800000 */
[----:B------:R-:W-:Y:S02]  /*09f0*/  SEL R4, R19, RZ, !P1 ;  /* 0x000000ff13047207 */ /* 0x000fe40004800000 */
[----:B------:R-:W-:Y:S02]  /*0a00*/  SEL R12, R3, R12, !P1 ;  /* 0x0000000c030c7207 */ /* 0x000fe40004800000 */
[----:B------:R-:W-:Y:S02]  /*0a10*/  SEL R13, R2, R13, !P1 ;  /* 0x0000000d020d7207 */ /* 0x000fe40004800000 */
[----:B------:R-:W-:-:S02]  /*0a20*/  SEL R14, R5, R14, !P1 ;  /* 0x0000000e050e7207 */ /* 0x000fc40004800000 */
[----:B------:R-:W-:-:S05]  /*0a30*/  SEL R15, R4, R15, !P1 ;  /* 0x0000000f040f7207 */ /* 0x000fca0004800000 */
[----:B------:R-:W-:Y:S01]  /*0a40*/  STG.E.128 desc[UR4][R10.64], R12 ;  /* 0x0000000c0a007986 */ /* 0x000fe2000c101d04 */
[----:B------:R-:W-:Y:S05]  /*0a50*/  EXIT ;  /* 0x000000000000794d */ /* 0x000fea0003800000 */
.L_x_0:
[----:B------:R-:W-:-:S00]  /*0a60*/  BRA `(.L_x_0) ;  /* 0xfffffffc00fc7947 */ /* 0x000fc0000383ffff */
[----:B------:R-:W-:-:S00]  /*0a70*/  NOP ;  /* 0x0000000000007918 */ /* 0x000fc00000000000 */
        /* <DEDUP_REMOVED lines=8> */
.L_x_1:


//--------------------- .nv.constant0.triton_poi_fused_cat_4 --------------------------
	.section	.nv.constant0.triton_poi_fused_cat_4,"a",@progbits
	.sectionflags	@""
	.align	4
.nv.constant0.triton_poi_fused_cat_4:
	.zero		580
